//
// Generated by NVIDIA NVVM Compiler
//
// Compiler Build ID: CL-36424714
// Cuda compilation tools, release 13.0, V13.0.88
// Based on NVVM 20.0.0
//

.version 9.0
.target sm_100
.address_size 64

	// .globl	_ZN3cub18CUB_300001_SM_10006detail11EmptyKernelIvEEvv
.global .align 1 .b8 _ZN40_INTERNAL_8313e3c4_4_k_cu_91362886_433504cuda3std3__45__cpo5beginE[1];
.global .align 1 .b8 _ZN40_INTERNAL_8313e3c4_4_k_cu_91362886_433504cuda3std3__45__cpo3endE[1];
.global .align 1 .b8 _ZN40_INTERNAL_8313e3c4_4_k_cu_91362886_433504cuda3std3__45__cpo6cbeginE[1];
.global .align 1 .b8 _ZN40_INTERNAL_8313e3c4_4_k_cu_91362886_433504cuda3std3__45__cpo4cendE[1];
.global .align 1 .b8 _ZN40_INTERNAL_8313e3c4_4_k_cu_91362886_433504cuda3std3__45__cpo6rbeginE[1];
.global .align 1 .b8 _ZN40_INTERNAL_8313e3c4_4_k_cu_91362886_433504cuda3std3__45__cpo4rendE[1];
.global .align 1 .b8 _ZN40_INTERNAL_8313e3c4_4_k_cu_91362886_433504cuda3std3__45__cpo7crbeginE[1];
.global .align 1 .b8 _ZN40_INTERNAL_8313e3c4_4_k_cu_91362886_433504cuda3std3__45__cpo5crendE[1];
.global .align 1 .b8 _ZN40_INTERNAL_8313e3c4_4_k_cu_91362886_433504cuda3std3__442_GLOBAL__N__8313e3c4_4_k_cu_91362886_433506ignoreE[1];
.global .align 1 .b8 _ZN40_INTERNAL_8313e3c4_4_k_cu_91362886_433504cuda3std3__419piecewise_constructE[1];
.global .align 1 .b8 _ZN40_INTERNAL_8313e3c4_4_k_cu_91362886_433504cuda3std3__48in_placeE[1];
.global .align 1 .b8 _ZN40_INTERNAL_8313e3c4_4_k_cu_91362886_433504cuda3std3__420unreachable_sentinelE[1];
.global .align 1 .b8 _ZN40_INTERNAL_8313e3c4_4_k_cu_91362886_433504cuda3std3__47nulloptE[1];
.global .align 1 .b8 _ZN40_INTERNAL_8313e3c4_4_k_cu_91362886_433504cuda3std3__48unexpectE[1];
.global .align 1 .b8 _ZN40_INTERNAL_8313e3c4_4_k_cu_91362886_433504cuda3std6ranges3__45__cpo4swapE[1];
.global .align 1 .b8 _ZN40_INTERNAL_8313e3c4_4_k_cu_91362886_433504cuda3std6ranges3__45__cpo9iter_moveE[1];
.global .align 1 .b8 _ZN40_INTERNAL_8313e3c4_4_k_cu_91362886_433504cuda3std6ranges3__45__cpo5beginE[1];
.global .align 1 .b8 _ZN40_INTERNAL_8313e3c4_4_k_cu_91362886_433504cuda3std6ranges3__45__cpo3endE[1];
.global .align 1 .b8 _ZN40_INTERNAL_8313e3c4_4_k_cu_91362886_433504cuda3std6ranges3__45__cpo6cbeginE[1];
.global .align 1 .b8 _ZN40_INTERNAL_8313e3c4_4_k_cu_91362886_433504cuda3std6ranges3__45__cpo4cendE[1];
.global .align 1 .b8 _ZN40_INTERNAL_8313e3c4_4_k_cu_91362886_433504cuda3std6ranges3__45__cpo7advanceE[1];
.global .align 1 .b8 _ZN40_INTERNAL_8313e3c4_4_k_cu_91362886_433504cuda3std6ranges3__45__cpo9iter_swapE[1];
.global .align 1 .b8 _ZN40_INTERNAL_8313e3c4_4_k_cu_91362886_433504cuda3std6ranges3__45__cpo4nextE[1];
.global .align 1 .b8 _ZN40_INTERNAL_8313e3c4_4_k_cu_91362886_433504cuda3std6ranges3__45__cpo4prevE[1];
.global .align 1 .b8 _ZN40_INTERNAL_8313e3c4_4_k_cu_91362886_433504cuda3std6ranges3__45__cpo4dataE[1];
.global .align 1 .b8 _ZN40_INTERNAL_8313e3c4_4_k_cu_91362886_433504cuda3std6ranges3__45__cpo5cdataE[1];
.global .align 1 .b8 _ZN40_INTERNAL_8313e3c4_4_k_cu_91362886_433504cuda3std6ranges3__45__cpo4sizeE[1];
.global .align 1 .b8 _ZN40_INTERNAL_8313e3c4_4_k_cu_91362886_433504cuda3std6ranges3__45__cpo5ssizeE[1];
.global .align 1 .b8 _ZN40_INTERNAL_8313e3c4_4_k_cu_91362886_433504cuda3std6ranges3__45__cpo8distanceE[1];
.global .align 1 .b8 _ZN40_INTERNAL_8313e3c4_4_k_cu_91362886_433506thrust24THRUST_300001_SM_1000_NS8cuda_cub3parE[1];
.global .align 1 .b8 _ZN40_INTERNAL_8313e3c4_4_k_cu_91362886_433506thrust24THRUST_300001_SM_1000_NS8cuda_cub10par_nosyncE[1];
.global .align 1 .b8 _ZN40_INTERNAL_8313e3c4_4_k_cu_91362886_433506thrust24THRUST_300001_SM_1000_NS6system6detail10sequential3seqE[1];
.global .align 1 .b8 _ZN40_INTERNAL_8313e3c4_4_k_cu_91362886_433506thrust24THRUST_300001_SM_1000_NS12placeholders2_1E[1];
.global .align 1 .b8 _ZN40_INTERNAL_8313e3c4_4_k_cu_91362886_433506thrust24THRUST_300001_SM_1000_NS12placeholders2_2E[1];
.global .align 1 .b8 _ZN40_INTERNAL_8313e3c4_4_k_cu_91362886_433506thrust24THRUST_300001_SM_1000_NS12placeholders2_3E[1];
.global .align 1 .b8 _ZN40_INTERNAL_8313e3c4_4_k_cu_91362886_433506thrust24THRUST_300001_SM_1000_NS12placeholders2_4E[1];
.global .align 1 .b8 _ZN40_INTERNAL_8313e3c4_4_k_cu_91362886_433506thrust24THRUST_300001_SM_1000_NS12placeholders2_5E[1];
.global .align 1 .b8 _ZN40_INTERNAL_8313e3c4_4_k_cu_91362886_433506thrust24THRUST_300001_SM_1000_NS12placeholders2_6E[1];
.global .align 1 .b8 _ZN40_INTERNAL_8313e3c4_4_k_cu_91362886_433506thrust24THRUST_300001_SM_1000_NS12placeholders2_7E[1];
.global .align 1 .b8 _ZN40_INTERNAL_8313e3c4_4_k_cu_91362886_433506thrust24THRUST_300001_SM_1000_NS12placeholders2_8E[1];
.global .align 1 .b8 _ZN40_INTERNAL_8313e3c4_4_k_cu_91362886_433506thrust24THRUST_300001_SM_1000_NS12placeholders2_9E[1];
.global .align 1 .b8 _ZN40_INTERNAL_8313e3c4_4_k_cu_91362886_433506thrust24THRUST_300001_SM_1000_NS12placeholders3_10E[1];
.global .align 1 .b8 _ZN40_INTERNAL_8313e3c4_4_k_cu_91362886_433506thrust24THRUST_300001_SM_1000_NS3seqE[1];

.visible .entry _ZN3cub18CUB_300001_SM_10006detail11EmptyKernelIvEEvv()
{


	ret;

}


// ===== COMPILED SASS (sm_100) =====

	.target	sm_100

	.elftype	@"ET_EXEC"


//--------------------- .note.nv.tkinfo           --------------------------
	.section	.note.nv.tkinfo,"",@"SHT_NOTE"
	.sectionflags	@"SHF_NOTE_NV_TKINFO"
	.tkinfo
        /*0018*/ 	.word	0x00000002
        /*0030*/ 	.string	""
        /*0030*/ 	.string	"ptxas"
        /*0030*/ 	.string	"Cuda compilation tools, release 13.0, V13.0.88"
        /*0030*/ 	.string	"Build cuda_13.0.r13.0/compiler.36424714_0"
        /*0030*/ 	.string	"-arch sm_100 -m 64 "



//--------------------- .note.nv.cuinfo           --------------------------
	.section	.note.nv.cuinfo,"",@"SHT_NOTE"
	.sectionflags	@"SHF_NOTE_NV_CUINFO"
        /*0018*/ 	.short	0x0002
        /*001a*/ 	.short	0x0064
        /*001c*/ 	.short	0x0082
	.zero		2


//--------------------- .nv.info                  --------------------------
	.section	.nv.info,"",@"SHT_CUDA_INFO"
	.align	4


	//----- nvinfo : EIATTR_REGCOUNT
	.align		4
        /*0000*/ 	.byte	0x04, 0x2f
        /*0002*/ 	.short	(.L_44 - .L_43)
	.align		4
.L_43:
        /*0004*/ 	.word	index@(_ZN3cub18CUB_300001_SM_10006detail11EmptyKernelIvEEvv)
        /*0008*/ 	.word	0x00000004


	//----- nvinfo : EIATTR_FRAME_SIZE
	.align		4
.L_44:
        /*000c*/ 	.byte	0x04, 0x11
        /*000e*/ 	.short	(.L_46 - .L_45)
	.align		4
.L_45:
        /*0010*/ 	.word	index@(_ZN3cub18CUB_300001_SM_10006detail11EmptyKernelIvEEvv)
        /*0014*/ 	.word	0x00000000


	//----- nvinfo : EIATTR_MIN_STACK_SIZE
	.align		4
.L_46:
        /*0018*/ 	.byte	0x04, 0x12
        /*001a*/ 	.short	(.L_48 - .L_47)
	.align		4
.L_47:
        /*001c*/ 	.word	index@(_ZN3cub18CUB_300001_SM_10006detail11EmptyKernelIvEEvv)
        /*0020*/ 	.word	0x00000000
.L_48:


//--------------------- .nv.compat                --------------------------
	.section	.nv.compat,"",@"SHT_CUDA_COMPAT_INFO"
	.align	4
        /*0000*/ 	.byte	0x02, 0x09, 0x00, 0x00, 0x02, 0x02, 0x01, 0x00, 0x02, 0x05, 0x05, 0x00, 0x03, 0x07, 0x01, 0x01
        /*0010*/ 	.byte	0x02, 0x03, 0x00, 0x00, 0x02, 0x06, 0x01, 0x00, 0x04, 0x0b, 0x08, 0x00, 0x09, 0x00, 0x00, 0x00
        /*0020*/ 	.byte	0x00, 0x00, 0x00, 0x00


//--------------------- .nv.info._ZN3cub18CUB_300001_SM_10006detail11EmptyKernelIvEEvv --------------------------
	.section	.nv.info._ZN3cub18CUB_300001_SM_10006detail11EmptyKernelIvEEvv,"",@"SHT_CUDA_INFO"
	.sectionflags	@""
	.align	4


	//----- nvinfo : EIATTR_CUDA_API_VERSION
	.align		4
        /*0000*/ 	.byte	0x04, 0x37
        /*0002*/ 	.short	(.L_50 - .L_49)
.L_49:
        /*0004*/ 	.word	0x00000082


	//----- nvinfo : EIATTR_SPARSE_MMA_MASK
	.align		4
.L_50:
        /*0008*/ 	.byte	0x03, 0x50
        /*000a*/ 	.short	0x0000


	//----- nvinfo : EIATTR_MAXREG_COUNT
	.align		4
        /*000c*/ 	.byte	0x03, 0x1b
        /*000e*/ 	.short	0x00ff


	//----- nvinfo : EIATTR_MERCURY_ISA_VERSION
	.align		4
        /*0010*/ 	.byte	0x03, 0x5f
        /*0012*/ 	.short	0x0101


	//----- nvinfo : EIATTR_VRC_CTA_INIT_COUNT
	.align		4
        /*0014*/ 	.byte	0x02, 0x4a
	.zero		1
	.zero		1


	//----- nvinfo : EIATTR_EXIT_INSTR_OFFSETS
	.align		4
        /*0018*/ 	.byte	0x04, 0x1c
        /*001a*/ 	.short	(.L_52 - .L_51)


	//   ....[0]....
.L_51:
        /*001c*/ 	.word	0x00000010


	//----- nvinfo : EIATTR_SW_WAR
	.align		4
.L_52:
        /*0020*/ 	.byte	0x04, 0x36
        /*0022*/ 	.short	(.L_54 - .L_53)
.L_53:
        /*0024*/ 	.word	0x00000008
.L_54:


//--------------------- .nv.callgraph             --------------------------
	.section	.nv.callgraph,"",@"SHT_CUDA_CALLGRAPH"
	.align	4
	.sectionentsize	8
	.align		4
        /*0000*/ 	.word	0x00000000
	.align		4
        /*0004*/ 	.word	0xffffffff
	.align		4
        /*0008*/ 	.word	0x00000000
	.align		4
        /*000c*/ 	.word	0xfffffffe
	.align		4
        /*0010*/ 	.word	0x00000000
	.align		4
        /*0014*/ 	.word	0xfffffffd
	.align		4
        /*0018*/ 	.word	0x00000000
	.align		4
        /*001c*/ 	.word	0xfffffffc


//--------------------- .nv.constant4             --------------------------
	.section	.nv.constant4,"a",@progbits
	.align	8
	.align		8
.nv.constant4:
        /*0000*/ 	.dword	_ZN40_INTERNAL_8313e3c4_4_k_cu_91362886_437404cuda3std3__45__cpo5beginE
	.align		8
        /*0008*/ 	.dword	_ZN40_INTERNAL_8313e3c4_4_k_cu_91362886_437404cuda3std3__45__cpo3endE
	.align		8
        /*0010*/ 	.dword	_ZN40_INTERNAL_8313e3c4_4_k_cu_91362886_437404cuda3std3__45__cpo6cbeginE
	.align		8
        /*0018*/ 	.dword	_ZN40_INTERNAL_8313e3c4_4_k_cu_91362886_437404cuda3std3__45__cpo4cendE
	.align		8
        /*0020*/ 	.dword	_ZN40_INTERNAL_8313e3c4_4_k_cu_91362886_437404cuda3std3__45__cpo6rbeginE
	.align		8
        /*0028*/ 	.dword	_ZN40_INTERNAL_8313e3c4_4_k_cu_91362886_437404cuda3std3__45__cpo4rendE
	.align		8
        /*0030*/ 	.dword	_ZN40_INTERNAL_8313e3c4_4_k_cu_91362886_437404cuda3std3__45__cpo7crbeginE
	.align		8
        /*0038*/ 	.dword	_ZN40_INTERNAL_8313e3c4_4_k_cu_91362886_437404cuda3std3__45__cpo5crendE
	.align		8
        /*0040*/ 	.dword	_ZN40_INTERNAL_8313e3c4_4_k_cu_91362886_437404cuda3std3__442_GLOBAL__N__8313e3c4_4_k_cu_91362886_437406ignoreE
	.align		8
        /*0048*/ 	.dword	_ZN40_INTERNAL_8313e3c4_4_k_cu_91362886_437404cuda3std3__419piecewise_constructE
	.align		8
        /*0050*/ 	.dword	_ZN40_INTERNAL_8313e3c4_4_k_cu_91362886_437404cuda3std3__48in_placeE
	.align		8
        /*0058*/ 	.dword	_ZN40_INTERNAL_8313e3c4_4_k_cu_91362886_437404cuda3std3__420unreachable_sentinelE
	.align		8
        /*0060*/ 	.dword	_ZN40_INTERNAL_8313e3c4_4_k_cu_91362886_437404cuda3std3__47nulloptE
	.align		8
        /*0068*/ 	.dword	_ZN40_INTERNAL_8313e3c4_4_k_cu_91362886_437404cuda3std3__48unexpectE
	.align		8
        /*0070*/ 	.dword	_ZN40_INTERNAL_8313e3c4_4_k_cu_91362886_437404cuda3std6ranges3__45__cpo4swapE
	.align		8
        /*0078*/ 	.dword	_ZN40_INTERNAL_8313e3c4_4_k_cu_91362886_437404cuda3std6ranges3__45__cpo9iter_moveE
	.align		8
        /*0080*/ 	.dword	_ZN40_INTERNAL_8313e3c4_4_k_cu_91362886_437404cuda3std6ranges3__45__cpo5beginE
	.align		8
        /*0088*/ 	.dword	_ZN40_INTERNAL_8313e3c4_4_k_cu_91362886_437404cuda3std6ranges3__45__cpo3endE
	.align		8
        /*0090*/ 	.dword	_ZN40_INTERNAL_8313e3c4_4_k_cu_91362886_437404cuda3std6ranges3__45__cpo6cbeginE
	.align		8
        /*0098*/ 	.dword	_ZN40_INTERNAL_8313e3c4_4_k_cu_91362886_437404cuda3std6ranges3__45__cpo4cendE
	.align		8
        /*00a0*/ 	.dword	_ZN40_INTERNAL_8313e3c4_4_k_cu_91362886_437404cuda3std6ranges3__45__cpo7advanceE
	.align		8
        /*00a8*/ 	.dword	_ZN40_INTERNAL_8313e3c4_4_k_cu_91362886_437404cuda3std6ranges3__45__cpo9iter_swapE
	.align		8
        /*00b0*/ 	.dword	_ZN40_INTERNAL_8313e3c4_4_k_cu_91362886_437404cuda3std6ranges3__45__cpo4nextE
	.align		8
        /*00b8*/ 	.dword	_ZN40_INTERNAL_8313e3c4_4_k_cu_91362886_437404cuda3std6ranges3__45__cpo4prevE
	.align		8
        /*00c0*/ 	.dword	_ZN40_INTERNAL_8313e3c4_4_k_cu_91362886_437404cuda3std6ranges3__45__cpo4dataE
	.align		8
        /*00c8*/ 	.dword	_ZN40_INTERNAL_8313e3c4_4_k_cu_91362886_437404cuda3std6ranges3__45__cpo5cdataE
	.align		8
        /*00d0*/ 	.dword	_ZN40_INTERNAL_8313e3c4_4_k_cu_91362886_437404cuda3std6ranges3__45__cpo4sizeE
	.align		8
        /*00d8*/ 	.dword	_ZN40_INTERNAL_8313e3c4_4_k_cu_91362886_437404cuda3std6ranges3__45__cpo5ssizeE
	.align		8
        /*00e0*/ 	.dword	_ZN40_INTERNAL_8313e3c4_4_k_cu_91362886_437404cuda3std6ranges3__45__cpo8distanceE
	.align		8
        /*00e8*/ 	.dword	_ZN40_INTERNAL_8313e3c4_4_k_cu_91362886_437406thrust24THRUST_300001_SM_1000_NS8cuda_cub3parE
	.align		8
        /*00f0*/ 	.dword	_ZN40_INTERNAL_8313e3c4_4_k_cu_91362886_437406thrust24THRUST_300001_SM_1000_NS8cuda_cub10par_nosyncE
	.align		8
        /*00f8*/ 	.dword	_ZN40_INTERNAL_8313e3c4_4_k_cu_91362886_437406thrust24THRUST_300001_SM_1000_NS6system6detail10sequential3seqE
	.align		8
        /*0100*/ 	.dword	_ZN40_INTERNAL_8313e3c4_4_k_cu_91362886_437406thrust24THRUST_300001_SM_1000_NS12placeholders2_1E
	.align		8
        /*0108*/ 	.dword	_ZN40_INTERNAL_8313e3c4_4_k_cu_91362886_437406thrust24THRUST_300001_SM_1000_NS12placeholders2_2E
	.align		8
        /*0110*/ 	.dword	_ZN40_INTERNAL_8313e3c4_4_k_cu_91362886_437406thrust24THRUST_300001_SM_1000_NS12placeholders2_3E
	.align		8
        /*0118*/ 	.dword	_ZN40_INTERNAL_8313e3c4_4_k_cu_91362886_437406thrust24THRUST_300001_SM_1000_NS12placeholders2_4E
	.align		8
        /*0120*/ 	.dword	_ZN40_INTERNAL_8313e3c4_4_k_cu_91362886_437406thrust24THRUST_300001_SM_1000_NS12placeholders2_5E
	.align		8
        /*0128*/ 	.dword	_ZN40_INTERNAL_8313e3c4_4_k_cu_91362886_437406thrust24THRUST_300001_SM_1000_NS12placeholders2_6E
	.align		8
        /*0130*/ 	.dword	_ZN40_INTERNAL_8313e3c4_4_k_cu_91362886_437406thrust24THRUST_300001_SM_1000_NS12placeholders2_7E
	.align		8
        /*0138*/ 	.dword	_ZN40_INTERNAL_8313e3c4_4_k_cu_91362886_437406thrust24THRUST_300001_SM_1000_NS12placeholders2_8E
	.align		8
        /*0140*/ 	.dword	_ZN40_INTERNAL_8313e3c4_4_k_cu_91362886_437406thrust24THRUST_300001_SM_1000_NS12placeholders2_9E
	.align		8
        /*0148*/ 	.dword	_ZN40_INTERNAL_8313e3c4_4_k_cu_91362886_437406thrust24THRUST_300001_SM_1000_NS12placeholders3_10E
	.align		8
        /*0150*/ 	.dword	_ZN40_INTERNAL_8313e3c4_4_k_cu_91362886_437406thrust24THRUST_300001_SM_1000_NS3seqE


//--------------------- .text._ZN3cub18CUB_300001_SM_10006detail11EmptyKernelIvEEvv --------------------------
	.section	.text._ZN3cub18CUB_300001_SM_10006detail11EmptyKernelIvEEvv,"ax",@progbits
	.align	128
        .global         _ZN3cub18CUB_300001_SM_10006detail11EmptyKernelIvEEvv
        .type           _ZN3cub18CUB_300001_SM_10006detail11EmptyKernelIvEEvv,@function
        .size           _ZN3cub18CUB_300001_SM_10006detail11EmptyKernelIvEEvv,(.L_x_1 - _ZN3cub18CUB_300001_SM_10006detail11EmptyKernelIvEEvv)
        .other          _ZN3cub18CUB_300001_SM_10006detail11EmptyKernelIvEEvv,@"STO_CUDA_ENTRY STV_DEFAULT"
_ZN3cub18CUB_300001_SM_10006detail11EmptyKernelIvEEvv:
.text._ZN3cub18CUB_300001_SM_10006detail11EmptyKernelIvEEvv:
[----:B------:R-:W-:Y:S01]  /*0000*/  LDC R1, c[0x0][0x37c] ;  /* 0x0000df00ff017b82 */ /* 0x000fe20000000800 */
[----:B------:R-:W-:Y:S05]  /*0010*/  EXIT ;  /* 0x000000000000794d */ /* 0x000fea0003800000 */
.L_x_0:
[----:B------:R-:W-:-:S00]  /*0020*/  BRA `(.L_x_0) ;  /* 0xfffffffc00fc7947 */ /* 0x000fc0000383ffff */
[----:B------:R-:W-:-:S00]  /*0030*/  NOP ;  /* 0x0000000000007918 */ /* 0x000fc00000000000 */
        /* <DEDUP_REMOVED lines=12> */
.L_x_1:


//--------------------- .nv.shared.reserved.0     --------------------------
	.section	.nv.shared.reserved.0,"aw",@nobits
	.weak		__nv_reservedSMEM_offset_0_alias
	.size		__nv_reservedSMEM_offset_0_alias, 0, 64
	.other		__nv_reservedSMEM_offset_0_alias,@"STO_CUDA_RESERVED_SHARED STV_DEFAULT"
__nv_reservedSMEM_offset_0_alias:
	.zero		0
	.zero		64


//--------------------- .nv.global                --------------------------
	.section	.nv.global,"aw",@nobits
.nv.global:
	.type		_ZN40_INTERNAL_8313e3c4_4_k_cu_91362886_437406thrust24THRUST_300001_SM_1000_NS3seqE,@object
	.size		_ZN40_INTERNAL_8313e3c4_4_k_cu_91362886_437406thrust24THRUST_300001_SM_1000_NS3seqE,(_ZN40_INTERNAL_8313e3c4_4_k_cu_91362886_437404cuda3std3__48in_placeE - _ZN40_INTERNAL_8313e3c4_4_k_cu_91362886_437406thrust24THRUST_300001_SM_1000_NS3seqE)
_ZN40_INTERNAL_8313e3c4_4_k_cu_91362886_437406thrust24THRUST_300001_SM_1000_NS3seqE:
	.zero		1
	.type		_ZN40_INTERNAL_8313e3c4_4_k_cu_91362886_437404cuda3std3__48in_placeE,@object
	.size		_ZN40_INTERNAL_8313e3c4_4_k_cu_91362886_437404cuda3std3__48in_placeE,(_ZN40_INTERNAL_8313e3c4_4_k_cu_91362886_437404cuda3std6ranges3__45__cpo4sizeE - _ZN40_INTERNAL_8313e3c4_4_k_cu_91362886_437404cuda3std3__48in_placeE)
_ZN40_INTERNAL_8313e3c4_4_k_cu_91362886_437404cuda3std3__48in_placeE:
	.zero		1
	.type		_ZN40_INTERNAL_8313e3c4_4_k_cu_91362886_437404cuda3std6ranges3__45__cpo4sizeE,@object
	.size		_ZN40_INTERNAL_8313e3c4_4_k_cu_91362886_437404cuda3std6ranges3__45__cpo4sizeE,(_ZN40_INTERNAL_8313e3c4_4_k_cu_91362886_437406thrust24THRUST_300001_SM_1000_NS12placeholders2_3E - _ZN40_INTERNAL_8313e3c4_4_k_cu_91362886_437404cuda3std6ranges3__45__cpo4sizeE)
_ZN40_INTERNAL_8313e3c4_4_k_cu_91362886_437404cuda3std6ranges3__45__cpo4sizeE:
	.zero		1
	.type		_ZN40_INTERNAL_8313e3c4_4_k_cu_91362886_437406thrust24THRUST_300001_SM_1000_NS12placeholders2_3E,@object
	.size		_ZN40_INTERNAL_8313e3c4_4_k_cu_91362886_437406thrust24THRUST_300001_SM_1000_NS12placeholders2_3E,(_ZN40_INTERNAL_8313e3c4_4_k_cu_91362886_437404cuda3std3__45__cpo6cbeginE - _ZN40_INTERNAL_8313e3c4_4_k_cu_91362886_437406thrust24THRUST_300001_SM_1000_NS12placeholders2_3E)
_ZN40_INTERNAL_8313e3c4_4_k_cu_91362886_437406thrust24THRUST_300001_SM_1000_NS12placeholders2_3E:
	.zero		1
	.type		_ZN40_INTERNAL_8313e3c4_4_k_cu_91362886_437404cuda3std3__45__cpo6cbeginE,@object
	.size		_ZN40_INTERNAL_8313e3c4_4_k_cu_91362886_437404cuda3std3__45__cpo6cbeginE,(_ZN40_INTERNAL_8313e3c4_4_k_cu_91362886_437404cuda3std6ranges3__45__cpo6cbeginE - _ZN40_INTERNAL_8313e3c4_4_k_cu_91362886_437404cuda3std3__45__cpo6cbeginE)
_ZN40_INTERNAL_8313e3c4_4_k_cu_91362886_437404cuda3std3__45__cpo6cbeginE:
	.zero		1
	.type		_ZN40_INTERNAL_8313e3c4_4_k_cu_91362886_437404cuda3std6ranges3__45__cpo6cbeginE,@object
	.size		_ZN40_INTERNAL_8313e3c4_4_k_cu_91362886_437404cuda3std6ranges3__45__cpo6cbeginE,(_ZN40_INTERNAL_8313e3c4_4_k_cu_91362886_437406thrust24THRUST_300001_SM_1000_NS12placeholders2_7E - _ZN40_INTERNAL_8313e3c4_4_k_cu_91362886_437404cuda3std6ranges3__45__cpo6cbeginE)
_ZN40_INTERNAL_8313e3c4_4_k_cu_91362886_437404cuda3std6ranges3__45__cpo6cbeginE:
	.zero		1
	.type		_ZN40_INTERNAL_8313e3c4_4_k_cu_91362886_437406thrust24THRUST_300001_SM_1000_NS12placeholders2_7E,@object
	.size		_ZN40_INTERNAL_8313e3c4_4_k_cu_91362886_437406thrust24THRUST_300001_SM_1000_NS12placeholders2_7E,(_ZN40_INTERNAL_8313e3c4_4_k_cu_91362886_437404cuda3std3__45__cpo7crbeginE - _ZN40_INTERNAL_8313e3c4_4_k_cu_91362886_437406thrust24THRUST_300001_SM_1000_NS12placeholders2_7E)
_ZN40_INTERNAL_8313e3c4_4_k_cu_91362886_437406thrust24THRUST_300001_SM_1000_NS12placeholders2_7E:
	.zero		1
	.type		_ZN40_INTERNAL_8313e3c4_4_k_cu_91362886_437404cuda3std3__45__cpo7crbeginE,@object
	.size		_ZN40_INTERNAL_8313e3c4_4_k_cu_91362886_437404cuda3std3__45__cpo7crbeginE,(_ZN40_INTERNAL_8313e3c4_4_k_cu_91362886_437404cuda3std6ranges3__45__cpo4nextE - _ZN40_INTERNAL_8313e3c4_4_k_cu_91362886_437404cuda3std3__45__cpo7crbeginE)
_ZN40_INTERNAL_8313e3c4_4_k_cu_91362886_437404cuda3std3__45__cpo7crbeginE:
	.zero		1
	.type		_ZN40_INTERNAL_8313e3c4_4_k_cu_91362886_437404cuda3std6ranges3__45__cpo4nextE,@object
	.size		_ZN40_INTERNAL_8313e3c4_4_k_cu_91362886_437404cuda3std6ranges3__45__cpo4nextE,(_ZN40_INTERNAL_8313e3c4_4_k_cu_91362886_437404cuda3std6ranges3__45__cpo4swapE - _ZN40_INTERNAL_8313e3c4_4_k_cu_91362886_437404cuda3std6ranges3__45__cpo4nextE)
_ZN40_INTERNAL_8313e3c4_4_k_cu_91362886_437404cuda3std6ranges3__45__cpo4nextE:
	.zero		1
	.type		_ZN40_INTERNAL_8313e3c4_4_k_cu_91362886_437404cuda3std6ranges3__45__cpo4swapE,@object
	.size		_ZN40_INTERNAL_8313e3c4_4_k_cu_91362886_437404cuda3std6ranges3__45__cpo4swapE,(_ZN40_INTERNAL_8313e3c4_4_k_cu_91362886_437406thrust24THRUST_300001_SM_1000_NS8cuda_cub10par_nosyncE - _ZN40_INTERNAL_8313e3c4_4_k_cu_91362886_437404cuda3std6ranges3__45__cpo4swapE)
_ZN40_INTERNAL_8313e3c4_4_k_cu_91362886_437404cuda3std6ranges3__45__cpo4swapE:
	.zero		1
	.type		_ZN40_INTERNAL_8313e3c4_4_k_cu_91362886_437406thrust24THRUST_300001_SM_1000_NS8cuda_cub10par_nosyncE,@object
	.size		_ZN40_INTERNAL_8313e3c4_4_k_cu_91362886_437406thrust24THRUST_300001_SM_1000_NS8cuda_cub10par_nosyncE,(_ZN40_INTERNAL_8313e3c4_4_k_cu_91362886_437406thrust24THRUST_300001_SM_1000_NS12placeholders2_9E - _ZN40_INTERNAL_8313e3c4_4_k_cu_91362886_437406thrust24THRUST_300001_SM_1000_NS8cuda_cub10par_nosyncE)
_ZN40_INTERNAL_8313e3c4_4_k_cu_91362886_437406thrust24THRUST_300001_SM_1000_NS8cuda_cub10par_nosyncE:
	.zero		1
	.type		_ZN40_INTERNAL_8313e3c4_4_k_cu_91362886_437406thrust24THRUST_300001_SM_1000_NS12placeholders2_9E,@object
	.size		_ZN40_INTERNAL_8313e3c4_4_k_cu_91362886_437406thrust24THRUST_300001_SM_1000_NS12placeholders2_9E,(_ZN40_INTERNAL_8313e3c4_4_k_cu_91362886_437404cuda3std3__442_GLOBAL__N__8313e3c4_4_k_cu_91362886_437406ignoreE - _ZN40_INTERNAL_8313e3c4_4_k_cu_91362886_437406thrust24THRUST_300001_SM_1000_NS12placeholders2_9E)
_ZN40_INTERNAL_8313e3c4_4_k_cu_91362886_437406thrust24THRUST_300001_SM_1000_NS12placeholders2_9E:
	.zero		1
	.type		_ZN40_INTERNAL_8313e3c4_4_k_cu_91362886_437404cuda3std3__442_GLOBAL__N__8313e3c4_4_k_cu_91362886_437406ignoreE,@object
	.size		_ZN40_INTERNAL_8313e3c4_4_k_cu_91362886_437404cuda3std3__442_GLOBAL__N__8313e3c4_4_k_cu_91362886_437406ignoreE,(_ZN40_INTERNAL_8313e3c4_4_k_cu_91362886_437404cuda3std6ranges3__45__cpo4dataE - _ZN40_INTERNAL_8313e3c4_4_k_cu_91362886_437404cuda3std3__442_GLOBAL__N__8313e3c4_4_k_cu_91362886_437406ignoreE)
_ZN40_INTERNAL_8313e3c4_4_k_cu_91362886_437404cuda3std3__442_GLOBAL__N__8313e3c4_4_k_cu_91362886_437406ignoreE:
	.zero		1
	.type		_ZN40_INTERNAL_8313e3c4_4_k_cu_91362886_437404cuda3std6ranges3__45__cpo4dataE,@object
	.size		_ZN40_INTERNAL_8313e3c4_4_k_cu_91362886_437404cuda3std6ranges3__45__cpo4dataE,(_ZN40_INTERNAL_8313e3c4_4_k_cu_91362886_437406thrust24THRUST_300001_SM_1000_NS12placeholders2_1E - _ZN40_INTERNAL_8313e3c4_4_k_cu_91362886_437404cuda3std6ranges3__45__cpo4dataE)
_ZN40_INTERNAL_8313e3c4_4_k_cu_91362886_437404cuda3std6ranges3__45__cpo4dataE:
	.zero		1
	.type		_ZN40_INTERNAL_8313e3c4_4_k_cu_91362886_437406thrust24THRUST_300001_SM_1000_NS12placeholders2_1E,@object
	.size		_ZN40_INTERNAL_8313e3c4_4_k_cu_91362886_437406thrust24THRUST_300001_SM_1000_NS12placeholders2_1E,(_ZN40_INTERNAL_8313e3c4_4_k_cu_91362886_437404cuda3std3__45__cpo5beginE - _ZN40_INTERNAL_8313e3c4_4_k_cu_91362886_437406thrust24THRUST_300001_SM_1000_NS12placeholders2_1E)
_ZN40_INTERNAL_8313e3c4_4_k_cu_91362886_437406thrust24THRUST_300001_SM_1000_NS12placeholders2_1E:
	.zero		1
	.type		_ZN40_INTERNAL_8313e3c4_4_k_cu_91362886_437404cuda3std3__45__cpo5beginE,@object
	.size		_ZN40_INTERNAL_8313e3c4_4_k_cu_91362886_437404cuda3std3__45__cpo5beginE,(_ZN40_INTERNAL_8313e3c4_4_k_cu_91362886_437404cuda3std6ranges3__45__cpo5beginE - _ZN40_INTERNAL_8313e3c4_4_k_cu_91362886_437404cuda3std3__45__cpo5beginE)
_ZN40_INTERNAL_8313e3c4_4_k_cu_91362886_437404cuda3std3__45__cpo5beginE:
	.zero		1
	.type		_ZN40_INTERNAL_8313e3c4_4_k_cu_91362886_437404cuda3std6ranges3__45__cpo5beginE,@object
	.size		_ZN40_INTERNAL_8313e3c4_4_k_cu_91362886_437404cuda3std6ranges3__45__cpo5beginE,(_ZN40_INTERNAL_8313e3c4_4_k_cu_91362886_437406thrust24THRUST_300001_SM_1000_NS12placeholders2_5E - _ZN40_INTERNAL_8313e3c4_4_k_cu_91362886_437404cuda3std6ranges3__45__cpo5beginE)
_ZN40_INTERNAL_8313e3c4_4_k_cu_91362886_437404cuda3std6ranges3__45__cpo5beginE:
	.zero		1
	.type		_ZN40_INTERNAL_8313e3c4_4_k_cu_91362886_437406thrust24THRUST_300001_SM_1000_NS12placeholders2_5E,@object
	.size		_ZN40_INTERNAL_8313e3c4_4_k_cu_91362886_437406thrust24THRUST_300001_SM_1000_NS12placeholders2_5E,(_ZN40_INTERNAL_8313e3c4_4_k_cu_91362886_437404cuda3std3__45__cpo6rbeginE - _ZN40_INTERNAL_8313e3c4_4_k_cu_91362886_437406thrust24THRUST_300001_SM_1000_NS12placeholders2_5E)
_ZN40_INTERNAL_8313e3c4_4_k_cu_91362886_437406thrust24THRUST_300001_SM_1000_NS12placeholders2_5E:
	.zero		1
	.type		_ZN40_INTERNAL_8313e3c4_4_k_cu_91362886_437404cuda3std3__45__cpo6rbeginE,@object
	.size		_ZN40_INTERNAL_8313e3c4_4_k_cu_91362886_437404cuda3std3__45__cpo6rbeginE,(_ZN40_INTERNAL_8313e3c4_4_k_cu_91362886_437404cuda3std6ranges3__45__cpo7advanceE - _ZN40_INTERNAL_8313e3c4_4_k_cu_91362886_437404cuda3std3__45__cpo6rbeginE)
_ZN40_INTERNAL_8313e3c4_4_k_cu_91362886_437404cuda3std3__45__cpo6rbeginE:
	.zero		1
	.type		_ZN40_INTERNAL_8313e3c4_4_k_cu_91362886_437404cuda3std6ranges3__45__cpo7advanceE,@object
	.size		_ZN40_INTERNAL_8313e3c4_4_k_cu_91362886_437404cuda3std6ranges3__45__cpo7advanceE,(_ZN40_INTERNAL_8313e3c4_4_k_cu_91362886_437404cuda3std3__47nulloptE - _ZN40_INTERNAL_8313e3c4_4_k_cu_91362886_437404cuda3std6ranges3__45__cpo7advanceE)
_ZN40_INTERNAL_8313e3c4_4_k_cu_91362886_437404cuda3std6ranges3__45__cpo7advanceE:
	.zero		1
	.type		_ZN40_INTERNAL_8313e3c4_4_k_cu_91362886_437404cuda3std3__47nulloptE,@object
	.size		_ZN40_INTERNAL_8313e3c4_4_k_cu_91362886_437404cuda3std3__47nulloptE,(_ZN40_INTERNAL_8313e3c4_4_k_cu_91362886_437404cuda3std6ranges3__45__cpo8distanceE - _ZN40_INTERNAL_8313e3c4_4_k_cu_91362886_437404cuda3std3__47nulloptE)
_ZN40_INTERNAL_8313e3c4_4_k_cu_91362886_437404cuda3std3__47nulloptE:
	.zero		1
	.type		_ZN40_INTERNAL_8313e3c4_4_k_cu_91362886_437404cuda3std6ranges3__45__cpo8distanceE,@object
	.size		_ZN40_INTERNAL_8313e3c4_4_k_cu_91362886_437404cuda3std6ranges3__45__cpo8distanceE,(_ZN40_INTERNAL_8313e3c4_4_k_cu_91362886_437406thrust24THRUST_300001_SM_1000_NS12placeholders3_10E - _ZN40_INTERNAL_8313e3c4_4_k_cu_91362886_437404cuda3std6ranges3__45__cpo8distanceE)
_ZN40_INTERNAL_8313e3c4_4_k_cu_91362886_437404cuda3std6ranges3__45__cpo8distanceE:
	.zero		1
	.type		_ZN40_INTERNAL_8313e3c4_4_k_cu_91362886_437406thrust24THRUST_300001_SM_1000_NS12placeholders3_10E,@object
	.size		_ZN40_INTERNAL_8313e3c4_4_k_cu_91362886_437406thrust24THRUST_300001_SM_1000_NS12placeholders3_10E,(_ZN40_INTERNAL_8313e3c4_4_k_cu_91362886_437404cuda3std3__419piecewise_constructE - _ZN40_INTERNAL_8313e3c4_4_k_cu_91362886_437406thrust24THRUST_300001_SM_1000_NS12placeholders3_10E)
_ZN40_INTERNAL_8313e3c4_4_k_cu_91362886_437406thrust24THRUST_300001_SM_1000_NS12placeholders3_10E:
	.zero		1
	.type		_ZN40_INTERNAL_8313e3c4_4_k_cu_91362886_437404cuda3std3__419piecewise_constructE,@object
	.size		_ZN40_INTERNAL_8313e3c4_4_k_cu_91362886_437404cuda3std3__419piecewise_constructE,(_ZN40_INTERNAL_8313e3c4_4_k_cu_91362886_437404cuda3std6ranges3__45__cpo5cdataE - _ZN40_INTERNAL_8313e3c4_4_k_cu_91362886_437404cuda3std3__419piecewise_constructE)
_ZN40_INTERNAL_8313e3c4_4_k_cu_91362886_437404cuda3std3__419piecewise_constructE:
	.zero		1
	.type		_ZN40_INTERNAL_8313e3c4_4_k_cu_91362886_437404cuda3std6ranges3__45__cpo5cdataE,@object
	.size		_ZN40_INTERNAL_8313e3c4_4_k_cu_91362886_437404cuda3std6ranges3__45__cpo5cdataE,(_ZN40_INTERNAL_8313e3c4_4_k_cu_91362886_437406thrust24THRUST_300001_SM_1000_NS12placeholders2_2E - _ZN40_INTERNAL_8313e3c4_4_k_cu_91362886_437404cuda3std6ranges3__45__cpo5cdataE)
_ZN40_INTERNAL_8313e3c4_4_k_cu_91362886_437404cuda3std6ranges3__45__cpo5cdataE:
	.zero		1
	.type		_ZN40_INTERNAL_8313e3c4_4_k_cu_91362886_437406thrust24THRUST_300001_SM_1000_NS12placeholders2_2E,@object
	.size		_ZN40_INTERNAL_8313e3c4_4_k_cu_91362886_437406thrust24THRUST_300001_SM_1000_NS12placeholders2_2E,(_ZN40_INTERNAL_8313e3c4_4_k_cu_91362886_437404cuda3std3__45__cpo3endE - _ZN40_INTERNAL_8313e3c4_4_k_cu_91362886_437406thrust24THRUST_300001_SM_1000_NS12placeholders2_2E)
_ZN40_INTERNAL_8313e3c4_4_k_cu_91362886_437406thrust24THRUST_300001_SM_1000_NS12placeholders2_2E:
	.zero		1
	.type		_ZN40_INTERNAL_8313e3c4_4_k_cu_91362886_437404cuda3std3__45__cpo3endE,@object
	.size		_ZN40_INTERNAL_8313e3c4_4_k_cu_91362886_437404cuda3std3__45__cpo3endE,(_ZN40_INTERNAL_8313e3c4_4_k_cu_91362886_437404cuda3std6ranges3__45__cpo3endE - _ZN40_INTERNAL_8313e3c4_4_k_cu_91362886_437404cuda3std3__45__cpo3endE)
_ZN40_INTERNAL_8313e3c4_4_k_cu_91362886_437404cuda3std3__45__cpo3endE:
	.zero		1
	.type		_ZN40_INTERNAL_8313e3c4_4_k_cu_91362886_437404cuda3std6ranges3__45__cpo3endE,@object
	.size		_ZN40_INTERNAL_8313e3c4_4_k_cu_91362886_437404cuda3std6ranges3__45__cpo3endE,(_ZN40_INTERNAL_8313e3c4_4_k_cu_91362886_437406thrust24THRUST_300001_SM_1000_NS12placeholders2_6E - _ZN40_INTERNAL_8313e3c4_4_k_cu_91362886_437404cuda3std6ranges3__45__cpo3endE)
_ZN40_INTERNAL_8313e3c4_4_k_cu_91362886_437404cuda3std6ranges3__45__cpo3endE:
	.zero		1
	.type		_ZN40_INTERNAL_8313e3c4_4_k_cu_91362886_437406thrust24THRUST_300001_SM_1000_NS12placeholders2_6E,@object
	.size		_ZN40_INTERNAL_8313e3c4_4_k_cu_91362886_437406thrust24THRUST_300001_SM_1000_NS12placeholders2_6E,(_ZN40_INTERNAL_8313e3c4_4_k_cu_91362886_437404cuda3std3__45__cpo4rendE - _ZN40_INTERNAL_8313e3c4_4_k_cu_91362886_437406thrust24THRUST_300001_SM_1000_NS12placeholders2_6E)
_ZN40_INTERNAL_8313e3c4_4_k_cu_91362886_437406thrust24THRUST_300001_SM_1000_NS12placeholders2_6E:
	.zero		1
	.type		_ZN40_INTERNAL_8313e3c4_4_k_cu_91362886_437404cuda3std3__45__cpo4rendE,@object
	.size		_ZN40_INTERNAL_8313e3c4_4_k_cu_91362886_437404cuda3std3__45__cpo4rendE,(_ZN40_INTERNAL_8313e3c4_4_k_cu_91362886_437404cuda3std6ranges3__45__cpo9iter_swapE - _ZN40_INTERNAL_8313e3c4_4_k_cu_91362886_437404cuda3std3__45__cpo4rendE)
_ZN40_INTERNAL_8313e3c4_4_k_cu_91362886_437404cuda3std3__45__cpo4rendE:
	.zero		1
	.type		_ZN40_INTERNAL_8313e3c4_4_k_cu_91362886_437404cuda3std6ranges3__45__cpo9iter_swapE,@object
	.size		_ZN40_INTERNAL_8313e3c4_4_k_cu_91362886_437404cuda3std6ranges3__45__cpo9iter_swapE,(_ZN40_INTERNAL_8313e3c4_4_k_cu_91362886_437404cuda3std3__48unexpectE - _ZN40_INTERNAL_8313e3c4_4_k_cu_91362886_437404cuda3std6ranges3__45__cpo9iter_swapE)
_ZN40_INTERNAL_8313e3c4_4_k_cu_91362886_437404cuda3std6ranges3__45__cpo9iter_swapE:
	.zero		1
	.type		_ZN40_INTERNAL_8313e3c4_4_k_cu_91362886_437404cuda3std3__48unexpectE,@object
	.size		_ZN40_INTERNAL_8313e3c4_4_k_cu_91362886_437404cuda3std3__48unexpectE,(_ZN40_INTERNAL_8313e3c4_4_k_cu_91362886_437406thrust24THRUST_300001_SM_1000_NS8cuda_cub3parE - _ZN40_INTERNAL_8313e3c4_4_k_cu_91362886_437404cuda3std3__48unexpectE)
_ZN40_INTERNAL_8313e3c4_4_k_cu_91362886_437404cuda3std3__48unexpectE:
	.zero		1
	.type		_ZN40_INTERNAL_8313e3c4_4_k_cu_91362886_437406thrust24THRUST_300001_SM_1000_NS8cuda_cub3parE,@object
	.size		_ZN40_INTERNAL_8313e3c4_4_k_cu_91362886_437406thrust24THRUST_300001_SM_1000_NS8cuda_cub3parE,(_ZN40_INTERNAL_8313e3c4_4_k_cu_91362886_437406thrust24THRUST_300001_SM_1000_NS12placeholders2_4E - _ZN40_INTERNAL_8313e3c4_4_k_cu_91362886_437406thrust24THRUST_300001_SM_1000_NS8cuda_cub3parE)
_ZN40_INTERNAL_8313e3c4_4_k_cu_91362886_437406thrust24THRUST_300001_SM_1000_NS8cuda_cub3parE:
	.zero		1
	.type		_ZN40_INTERNAL_8313e3c4_4_k_cu_91362886_437406thrust24THRUST_300001_SM_1000_NS12placeholders2_4E,@object
	.size		_ZN40_INTERNAL_8313e3c4_4_k_cu_91362886_437406thrust24THRUST_300001_SM_1000_NS12placeholders2_4E,(_ZN40_INTERNAL_8313e3c4_4_k_cu_91362886_437404cuda3std3__45__cpo4cendE - _ZN40_INTERNAL_8313e3c4_4_k_cu_91362886_437406thrust24THRUST_300001_SM_1000_NS12placeholders2_4E)
_ZN40_INTERNAL_8313e3c4_4_k_cu_91362886_437406thrust24THRUST_300001_SM_1000_NS12placeholders2_4E:
	.zero		1
	.type		_ZN40_INTERNAL_8313e3c4_4_k_cu_91362886_437404cuda3std3__45__cpo4cendE,@object
	.size		_ZN40_INTERNAL_8313e3c4_4_k_cu_91362886_437404cuda3std3__45__cpo4cendE,(_ZN40_INTERNAL_8313e3c4_4_k_cu_91362886_437404cuda3std6ranges3__45__cpo4cendE - _ZN40_INTERNAL_8313e3c4_4_k_cu_91362886_437404cuda3std3__45__cpo4cendE)
_ZN40_INTERNAL_8313e3c4_4_k_cu_91362886_437404cuda3std3__45__cpo4cendE:
	.zero		1
	.type		_ZN40_INTERNAL_8313e3c4_4_k_cu_91362886_437404cuda3std6ranges3__45__cpo4cendE,@object
	.size		_ZN40_INTERNAL_8313e3c4_4_k_cu_91362886_437404cuda3std6ranges3__45__cpo4cendE,(_ZN40_INTERNAL_8313e3c4_4_k_cu_91362886_437404cuda3std3__420unreachable_sentinelE - _ZN40_INTERNAL_8313e3c4_4_k_cu_91362886_437404cuda3std6ranges3__45__cpo4cendE)
_ZN40_INTERNAL_8313e3c4_4_k_cu_91362886_437404cuda3std6ranges3__45__cpo4cendE:
	.zero		1
	.type		_ZN40_INTERNAL_8313e3c4_4_k_cu_91362886_437404cuda3std3__420unreachable_sentinelE,@object
	.size		_ZN40_INTERNAL_8313e3c4_4_k_cu_91362886_437404cuda3std3__420unreachable_sentinelE,(_ZN40_INTERNAL_8313e3c4_4_k_cu_91362886_437404cuda3std6ranges3__45__cpo5ssizeE - _ZN40_INTERNAL_8313e3c4_4_k_cu_91362886_437404cuda3std3__420unreachable_sentinelE)
_ZN40_INTERNAL_8313e3c4_4_k_cu_91362886_437404cuda3std3__420unreachable_sentinelE:
	.zero		1
	.type		_ZN40_INTERNAL_8313e3c4_4_k_cu_91362886_437404cuda3std6ranges3__45__cpo5ssizeE,@object
	.size		_ZN40_INTERNAL_8313e3c4_4_k_cu_91362886_437404cuda3std6ranges3__45__cpo5ssizeE,(_ZN40_INTERNAL_8313e3c4_4_k_cu_91362886_437406thrust24THRUST_300001_SM_1000_NS12placeholders2_8E - _ZN40_INTERNAL_8313e3c4_4_k_cu_91362886_437404cuda3std6ranges3__45__cpo5ssizeE)
_ZN40_INTERNAL_8313e3c4_4_k_cu_91362886_437404cuda3std6ranges3__45__cpo5ssizeE:
	.zero		1
	.type		_ZN40_INTERNAL_8313e3c4_4_k_cu_91362886_437406thrust24THRUST_300001_SM_1000_NS12placeholders2_8E,@object
	.size		_ZN40_INTERNAL_8313e3c4_4_k_cu_91362886_437406thrust24THRUST_300001_SM_1000_NS12placeholders2_8E,(_ZN40_INTERNAL_8313e3c4_4_k_cu_91362886_437404cuda3std3__45__cpo5crendE - _ZN40_INTERNAL_8313e3c4_4_k_cu_91362886_437406thrust24THRUST_300001_SM_1000_NS12placeholders2_8E)
_ZN40_INTERNAL_8313e3c4_4_k_cu_91362886_437406thrust24THRUST_300001_SM_1000_NS12placeholders2_8E:
	.zero		1
	.type		_ZN40_INTERNAL_8313e3c4_4_k_cu_91362886_437404cuda3std3__45__cpo5crendE,@object
	.size		_ZN40_INTERNAL_8313e3c4_4_k_cu_91362886_437404cuda3std3__45__cpo5crendE,(_ZN40_INTERNAL_8313e3c4_4_k_cu_91362886_437404cuda3std6ranges3__45__cpo4prevE - _ZN40_INTERNAL_8313e3c4_4_k_cu_91362886_437404cuda3std3__45__cpo5crendE)
_ZN40_INTERNAL_8313e3c4_4_k_cu_91362886_437404cuda3std3__45__cpo5crendE:
	.zero		1
	.type		_ZN40_INTERNAL_8313e3c4_4_k_cu_91362886_437404cuda3std6ranges3__45__cpo4prevE,@object
	.size		_ZN40_INTERNAL_8313e3c4_4_k_cu_91362886_437404cuda3std6ranges3__45__cpo4prevE,(_ZN40_INTERNAL_8313e3c4_4_k_cu_91362886_437404cuda3std6ranges3__45__cpo9iter_moveE - _ZN40_INTERNAL_8313e3c4_4_k_cu_91362886_437404cuda3std6ranges3__45__cpo4prevE)
_ZN40_INTERNAL_8313e3c4_4_k_cu_91362886_437404cuda3std6ranges3__45__cpo4prevE:
	.zero		1
	.type		_ZN40_INTERNAL_8313e3c4_4_k_cu_91362886_437404cuda3std6ranges3__45__cpo9iter_moveE,@object
	.size		_ZN40_INTERNAL_8313e3c4_4_k_cu_91362886_437404cuda3std6ranges3__45__cpo9iter_moveE,(_ZN40_INTERNAL_8313e3c4_4_k_cu_91362886_437406thrust24THRUST_300001_SM_1000_NS6system6detail10sequential3seqE - _ZN40_INTERNAL_8313e3c4_4_k_cu_91362886_437404cuda3std6ranges3__45__cpo9iter_moveE)
_ZN40_INTERNAL_8313e3c4_4_k_cu_91362886_437404cuda3std6ranges3__45__cpo9iter_moveE:
	.zero		1
	.type		_ZN40_INTERNAL_8313e3c4_4_k_cu_91362886_437406thrust24THRUST_300001_SM_1000_NS6system6detail10sequential3seqE,@object
	.size		_ZN40_INTERNAL_8313e3c4_4_k_cu_91362886_437406thrust24THRUST_300001_SM_1000_NS6system6detail10sequential3seqE,(.L_31 - _ZN40_INTERNAL_8313e3c4_4_k_cu_91362886_437406thrust24THRUST_300001_SM_1000_NS6system6detail10sequential3seqE)
_ZN40_INTERNAL_8313e3c4_4_k_cu_91362886_437406thrust24THRUST_300001_SM_1000_NS6system6detail10sequential3seqE:
	.zero		1
.L_31:


//--------------------- .nv.constant0._ZN3cub18CUB_300001_SM_10006detail11EmptyKernelIvEEvv --------------------------
	.section	.nv.constant0._ZN3cub18CUB_300001_SM_10006detail11EmptyKernelIvEEvv,"a",@progbits
	.sectionflags	@""
	.align	4
.nv.constant0._ZN3cub18CUB_300001_SM_10006detail11EmptyKernelIvEEvv:
	.zero		896


//--------------------- SYMBOLS --------------------------

	.type		.nv.reservedSmem.offset0,@object
	.size		.nv.reservedSmem.offset0,0x4
